//
// Generated by NVIDIA NVVM Compiler
//
// Compiler Build ID: CL-36424714
// Cuda compilation tools, release 13.0, V13.0.88
// Based on NVVM 20.0.0
//

.version 9.0
.target sm_100
.address_size 64

	// .globl	_Z14gpu_fill_blockPfS_S_

.visible .entry _Z14gpu_fill_blockPfS_S_(
	.param .u64 .ptr .align 1 _Z14gpu_fill_blockPfS_S__param_0,
	.param .u64 .ptr .align 1 _Z14gpu_fill_blockPfS_S__param_1,
	.param .u64 .ptr .align 1 _Z14gpu_fill_blockPfS_S__param_2
)
{
	.reg .b32 	%r<11>;
	.reg .b32 	%f<32>;
	.reg .b64 	%rd<13>;

	ld.param.u64 	%rd1, [_Z14gpu_fill_blockPfS_S__param_0];
	ld.param.u64 	%rd2, [_Z14gpu_fill_blockPfS_S__param_1];
	ld.param.u64 	%rd3, [_Z14gpu_fill_blockPfS_S__param_2];
	cvta.to.global.u64 	%rd4, %rd3;
	mov.u32 	%r1, %ctaid.x;
	mov.u32 	%r2, %ntid.x;
	mov.u32 	%r3, %tid.x;
	mad.lo.s32 	%r4, %r1, %r2, %r3;
	mov.u32 	%r5, %ctaid.y;
	mov.u32 	%r6, %ntid.y;
	mov.u32 	%r7, %tid.y;
	mad.lo.s32 	%r8, %r5, %r6, %r7;
	add.s32 	%r9, %r4, %r8;
	mul.wide.s32 	%rd5, %r9, 4;
	add.s64 	%rd6, %rd4, %rd5;
	ld.global.f32 	%f1, [%rd6];
	mul.lo.s32 	%r10, %r8, 10;
	cvta.to.global.u64 	%rd7, %rd1;
	cvta.to.global.u64 	%rd8, %rd2;
	mul.wide.s32 	%rd9, %r4, 4;
	add.s64 	%rd10, %rd7, %rd9;
	ld.global.f32 	%f2, [%rd10];
	mul.wide.u32 	%rd11, %r10, 4;
	add.s64 	%rd12, %rd8, %rd11;
	ld.global.f32 	%f3, [%rd12];
	fma.rn.f32 	%f4, %f2, %f3, %f1;
	st.global.f32 	[%rd6], %f4;
	ld.global.f32 	%f5, [%rd10+40];
	ld.global.f32 	%f6, [%rd12+4];
	fma.rn.f32 	%f7, %f5, %f6, %f4;
	st.global.f32 	[%rd6], %f7;
	ld.global.f32 	%f8, [%rd10+80];
	ld.global.f32 	%f9, [%rd12+8];
	fma.rn.f32 	%f10, %f8, %f9, %f7;
	st.global.f32 	[%rd6], %f10;
	ld.global.f32 	%f11, [%rd10+120];
	ld.global.f32 	%f12, [%rd12+12];
	fma.rn.f32 	%f13, %f11, %f12, %f10;
	st.global.f32 	[%rd6], %f13;
	ld.global.f32 	%f14, [%rd10+160];
	ld.global.f32 	%f15, [%rd12+16];
	fma.rn.f32 	%f16, %f14, %f15, %f13;
	st.global.f32 	[%rd6], %f16;
	ld.global.f32 	%f17, [%rd10+200];
	ld.global.f32 	%f18, [%rd12+20];
	fma.rn.f32 	%f19, %f17, %f18, %f16;
	st.global.f32 	[%rd6], %f19;
	ld.global.f32 	%f20, [%rd10+240];
	ld.global.f32 	%f21, [%rd12+24];
	fma.rn.f32 	%f22, %f20, %f21, %f19;
	st.global.f32 	[%rd6], %f22;
	ld.global.f32 	%f23, [%rd10+280];
	ld.global.f32 	%f24, [%rd12+28];
	fma.rn.f32 	%f25, %f23, %f24, %f22;
	st.global.f32 	[%rd6], %f25;
	ld.global.f32 	%f26, [%rd10+320];
	ld.global.f32 	%f27, [%rd12+32];
	fma.rn.f32 	%f28, %f26, %f27, %f25;
	st.global.f32 	[%rd6], %f28;
	ld.global.f32 	%f29, [%rd10+360];
	ld.global.f32 	%f30, [%rd12+36];
	fma.rn.f32 	%f31, %f29, %f30, %f28;
	st.global.f32 	[%rd6], %f31;
	ret;

}


// ===== COMPILED SASS (sm_100) =====

	.target	sm_100

	.elftype	@"ET_EXEC"


//--------------------- .note.nv.tkinfo           --------------------------
	.section	.note.nv.tkinfo,"",@"SHT_NOTE"
	.sectionflags	@"SHF_NOTE_NV_TKINFO"
	.tkinfo
        /*0018*/ 	.word	0x00000002
        /*0030*/ 	.string	""
        /*0030*/ 	.string	"ptxas"
        /*0030*/ 	.string	"Cuda compilation tools, release 13.0, V13.0.88"
        /*0030*/ 	.string	"Build cuda_13.0.r13.0/compiler.36424714_0"
        /*0030*/ 	.string	"-arch sm_100 -m 64 "



//--------------------- .note.nv.cuinfo           --------------------------
	.section	.note.nv.cuinfo,"",@"SHT_NOTE"
	.sectionflags	@"SHF_NOTE_NV_CUINFO"
        /*0018*/ 	.short	0x0002
        /*001a*/ 	.short	0x0064
        /*001c*/ 	.short	0x0082
	.zero		2


//--------------------- .nv.info                  --------------------------
	.section	.nv.info,"",@"SHT_CUDA_INFO"
	.align	4


	//----- nvinfo : EIATTR_REGCOUNT
	.align		4
        /*0000*/ 	.byte	0x04, 0x2f
        /*0002*/ 	.short	(.L_1 - .L_0)
	.align		4
.L_0:
        /*0004*/ 	.word	index@(_Z14gpu_fill_blockPfS_S_)
        /*0008*/ 	.word	0x00000010


	//----- nvinfo : EIATTR_FRAME_SIZE
	.align		4
.L_1:
        /*000c*/ 	.byte	0x04, 0x11
        /*000e*/ 	.short	(.L_3 - .L_2)
	.align		4
.L_2:
        /*0010*/ 	.word	index@(_Z14gpu_fill_blockPfS_S_)
        /*0014*/ 	.word	0x00000000


	//----- nvinfo : EIATTR_MIN_STACK_SIZE
	.align		4
.L_3:
        /*0018*/ 	.byte	0x04, 0x12
        /*001a*/ 	.short	(.L_5 - .L_4)
	.align		4
.L_4:
        /*001c*/ 	.word	index@(_Z14gpu_fill_blockPfS_S_)
        /*0020*/ 	.word	0x00000000
.L_5:


//--------------------- .nv.compat                --------------------------
	.section	.nv.compat,"",@"SHT_CUDA_COMPAT_INFO"
	.align	4
        /*0000*/ 	.byte	0x02, 0x09, 0x00, 0x00, 0x02, 0x02, 0x01, 0x00, 0x02, 0x05, 0x05, 0x00, 0x03, 0x07, 0x01, 0x01
        /*0010*/ 	.byte	0x02, 0x03, 0x00, 0x00, 0x02, 0x06, 0x01, 0x00, 0x04, 0x0b, 0x08, 0x00, 0x09, 0x00, 0x00, 0x00
        /*0020*/ 	.byte	0x00, 0x00, 0x00, 0x00


//--------------------- .nv.info._Z14gpu_fill_blockPfS_S_ --------------------------
	.section	.nv.info._Z14gpu_fill_blockPfS_S_,"",@"SHT_CUDA_INFO"
	.sectionflags	@""
	.align	4


	//----- nvinfo : EIATTR_CUDA_API_VERSION
	.align		4
        /*0000*/ 	.byte	0x04, 0x37
        /*0002*/ 	.short	(.L_7 - .L_6)
.L_6:
        /*0004*/ 	.word	0x00000082


	//----- nvinfo : EIATTR_KPARAM_INFO
	.align		4
.L_7:
        /*0008*/ 	.byte	0x04, 0x17
        /*000a*/ 	.short	(.L_9 - .L_8)
.L_8:
        /*000c*/ 	.word	0x00000000
        /*0010*/ 	.short	0x0002
        /*0012*/ 	.short	0x0010
        /*0014*/ 	.byte	0x00, 0xf5, 0x21, 0x00


	//----- nvinfo : EIATTR_KPARAM_INFO
	.align		4
.L_9:
        /*0018*/ 	.byte	0x04, 0x17
        /*001a*/ 	.short	(.L_11 - .L_10)
.L_10:
        /*001c*/ 	.word	0x00000000
        /*0020*/ 	.short	0x0001
        /*0022*/ 	.short	0x0008
        /*0024*/ 	.byte	0x00, 0xf5, 0x21, 0x00


	//----- nvinfo : EIATTR_KPARAM_INFO
	.align		4
.L_11:
        /*0028*/ 	.byte	0x04, 0x17
        /*002a*/ 	.short	(.L_13 - .L_12)
.L_12:
        /*002c*/ 	.word	0x00000000
        /*0030*/ 	.short	0x0000
        /*0032*/ 	.short	0x0000
        /*0034*/ 	.byte	0x00, 0xf5, 0x21, 0x00


	//----- nvinfo : EIATTR_SPARSE_MMA_MASK
	.align		4
.L_13:
        /*0038*/ 	.byte	0x03, 0x50
        /*003a*/ 	.short	0x0000


	//----- nvinfo : EIATTR_MAXREG_COUNT
	.align		4
        /*003c*/ 	.byte	0x03, 0x1b
        /*003e*/ 	.short	0x00ff


	//----- nvinfo : EIATTR_MERCURY_ISA_VERSION
	.align		4
        /*0040*/ 	.byte	0x03, 0x5f
        /*0042*/ 	.short	0x0101


	//----- nvinfo : EIATTR_VRC_CTA_INIT_COUNT
	.align		4
        /*0044*/ 	.byte	0x02, 0x4a
	.zero		1
	.zero		1


	//----- nvinfo : EIATTR_EXIT_INSTR_OFFSETS
	.align		4
        /*0048*/ 	.byte	0x04, 0x1c
        /*004a*/ 	.short	(.L_15 - .L_14)


	//   ....[0]....
.L_14:
        /*004c*/ 	.word	0x000003b0


	//----- nvinfo : EIATTR_CBANK_PARAM_SIZE
	.align		4
.L_15:
        /*0050*/ 	.byte	0x03, 0x19
        /*0052*/ 	.short	0x0018


	//----- nvinfo : EIATTR_PARAM_CBANK
	.align		4
        /*0054*/ 	.byte	0x04, 0x0a
        /*0056*/ 	.short	(.L_17 - .L_16)
	.align		4
.L_16:
        /*0058*/ 	.word	index@(.nv.constant0._Z14gpu_fill_blockPfS_S_)
        /*005c*/ 	.short	0x0380
        /*005e*/ 	.short	0x0018


	//----- nvinfo : EIATTR_SW_WAR
	.align		4
.L_17:
        /*0060*/ 	.byte	0x04, 0x36
        /*0062*/ 	.short	(.L_19 - .L_18)
.L_18:
        /*0064*/ 	.word	0x00000008
.L_19:


//--------------------- .nv.callgraph             --------------------------
	.section	.nv.callgraph,"",@"SHT_CUDA_CALLGRAPH"
	.align	4
	.sectionentsize	8
	.align		4
        /*0000*/ 	.word	0x00000000
	.align		4
        /*0004*/ 	.word	0xffffffff
	.align		4
        /*0008*/ 	.word	0x00000000
	.align		4
        /*000c*/ 	.word	0xfffffffe
	.align		4
        /*0010*/ 	.word	0x00000000
	.align		4
        /*0014*/ 	.word	0xfffffffd
	.align		4
        /*0018*/ 	.word	0x00000000
	.align		4
        /*001c*/ 	.word	0xfffffffc


//--------------------- .text._Z14gpu_fill_blockPfS_S_ --------------------------
	.section	.text._Z14gpu_fill_blockPfS_S_,"ax",@progbits
	.align	128
        .global         _Z14gpu_fill_blockPfS_S_
        .type           _Z14gpu_fill_blockPfS_S_,@function
        .size           _Z14gpu_fill_blockPfS_S_,(.L_x_1 - _Z14gpu_fill_blockPfS_S_)
        .other          _Z14gpu_fill_blockPfS_S_,@"STO_CUDA_ENTRY STV_DEFAULT"
_Z14gpu_fill_blockPfS_S_:
.text._Z14gpu_fill_blockPfS_S_:
[----:B------:R-:W-:Y:S01]  /*0000*/  LDC R1, c[0x0][0x37c] ;  /* 0x0000df00ff017b82 */ /* 0x000fe20000000800 */
[----:B------:R-:W0:Y:S07]  /*0010*/  S2R R0, SR_TID.X ;  /* 0x0000000000007919 */ /* 0x000e2e0000002100 */
[----:B------:R-:W0:Y:S01]  /*0020*/  S2UR UR6, SR_CTAID.X ;  /* 0x00000000000679c3 */ /* 0x000e220000002500 */
[----:B------:R-:W1:Y:S01]  /*0030*/  LDCU.64 UR4, c[0x0][0x358] ;  /* 0x00006b00ff0477ac */ /* 0x000e620008000a00 */
[----:B------:R-:W2:Y:S06]  /*0040*/  S2R R11, SR_TID.Y ;  /* 0x00000000000b7919 */ /* 0x000eac0000002200 */
[----:B------:R-:W0:Y:S08]  /*0050*/  LDC R9, c[0x0][0x360] ;  /* 0x0000d800ff097b82 */ /* 0x000e300000000800 */
[----:B------:R-:W2:Y:S08]  /*0060*/  S2UR UR7, SR_CTAID.Y ;  /* 0x00000000000779c3 */ /* 0x000eb00000002600 */
[----:B------:R-:W2:Y:S08]  /*0070*/  LDC R8, c[0x0][0x364] ;  /* 0x0000d900ff087b82 */ /* 0x000eb00000000800 */
[----:B------:R-:W3:Y:S01]  /*0080*/  LDC.64 R2, c[0x0][0x380] ;  /* 0x0000e000ff027b82 */ /* 0x000ee20000000a00 */
[----:B0-----:R-:W-:-:S07]  /*0090*/  IMAD R9, R9, UR6, R0 ;  /* 0x0000000609097c24 */ /* 0x001fce000f8e0200 */
[----:B------:R-:W0:Y:S08]  /*00a0*/  LDC.64 R4, c[0x0][0x390] ;  /* 0x0000e400ff047b82 */ /* 0x000e300000000a00 */
[----:B------:R-:W4:Y:S01]  /*00b0*/  LDC.64 R6, c[0x0][0x388] ;  /* 0x0000e200ff067b82 */ /* 0x000f220000000a00 */
[----:B--2---:R-:W-:-:S04]  /*00c0*/  IMAD R0, R8, UR7, R11 ;  /* 0x0000000708007c24 */ /* 0x004fc8000f8e020b */
[----:B------:R-:W-:Y:S01]  /*00d0*/  IMAD R13, R0, 0xa, RZ ;  /* 0x0000000a000d7824 */ /* 0x000fe200078e02ff */
[C---:B------:R-:W-:Y:S01]  /*00e0*/  IADD3 R11, PT, PT, R9.reuse, R0, RZ ;  /* 0x00000000090b7210 */ /* 0x040fe20007ffe0ff */
[----:B---3--:R-:W-:-:S05]  /*00f0*/  IMAD.WIDE R2, R9, 0x4, R2 ;  /* 0x0000000409027825 */ /* 0x008fca00078e0202 */
[----:B-1----:R-:W2:Y:S01]  /*0100*/  LDG.E R9, desc[UR4][R2.64] ;  /* 0x0000000402097981 */ /* 0x002ea2000c1e1900 */
[----:B0-----:R-:W-:-:S05]  /*0110*/  IMAD.WIDE R4, R11, 0x4, R4 ;  /* 0x000000040b047825 */ /* 0x001fca00078e0204 */
[----:B------:R-:W2:Y:S01]  /*0120*/  LDG.E R0, desc[UR4][R4.64] ;  /* 0x0000000404007981 */ /* 0x000ea2000c1e1900 */
[----:B----4-:R-:W-:-:S05]  /*0130*/  IMAD.WIDE.U32 R6, R13, 0x4, R6 ;  /* 0x000000040d067825 */ /* 0x010fca00078e0006 */
[----:B------:R-:W2:Y:S02]  /*0140*/  LDG.E R8, desc[UR4][R6.64] ;  /* 0x0000000406087981 */ /* 0x000ea4000c1e1900 */
[----:B--2---:R-:W-:-:S05]  /*0150*/  FFMA R9, R9, R8, R0 ;  /* 0x0000000809097223 */ /* 0x004fca0000000000 */
[----:B------:R0:W-:Y:S04]  /*0160*/  STG.E desc[UR4][R4.64], R9 ;  /* 0x0000000904007986 */ /* 0x0001e8000c101904 */
[----:B------:R-:W2:Y:S04]  /*0170*/  LDG.E R0, desc[UR4][R2.64+0x28] ;  /* 0x0000280402007981 */ /* 0x000ea8000c1e1900 */
[----:B------:R-:W2:Y:S02]  /*0180*/  LDG.E R8, desc[UR4][R6.64+0x4] ;  /* 0x0000040406087981 */ /* 0x000ea4000c1e1900 */
[----:B--2---:R-:W-:-:S05]  /*0190*/  FFMA R11, R0, R8, R9 ;  /* 0x00000008000b7223 */ /* 0x004fca0000000009 */
[----:B------:R1:W-:Y:S04]  /*01a0*/  STG.E desc[UR4][R4.64], R11 ;  /* 0x0000000b04007986 */ /* 0x0003e8000c101904 */
[----:B------:R-:W2:Y:S04]  /*01b0*/  LDG.E R0, desc[UR4][R2.64+0x50] ;  /* 0x0000500402007981 */ /* 0x000ea8000c1e1900 */
[----:B------:R-:W2:Y:S02]  /*01c0*/  LDG.E R8, desc[UR4][R6.64+0x8] ;  /* 0x0000080406087981 */ /* 0x000ea4000c1e1900 */
[----:B--2---:R-:W-:-:S05]  /*01d0*/  FFMA R13, R0, R8, R11 ;  /* 0x00000008000d7223 */ /* 0x004fca000000000b */
[----:B------:R2:W-:Y:S04]  /*01e0*/  STG.E desc[UR4][R4.64], R13 ;  /* 0x0000000d04007986 */ /* 0x0005e8000c101904 */
[----:B------:R-:W0:Y:S04]  /*01f0*/  LDG.E R0, desc[UR4][R2.64+0x78] ;  /* 0x0000780402007981 */ /* 0x000e28000c1e1900 */
[----:B------:R-:W0:Y:S02]  /*0200*/  LDG.E R8, desc[UR4][R6.64+0xc] ;  /* 0x00000c0406087981 */ /* 0x000e24000c1e1900 */
[----:B0-----:R-:W-:-:S05]  /*0210*/  FFMA R9, R0, R8, R13 ;  /* 0x0000000800097223 */ /* 0x001fca000000000d */
[----:B------:R0:W-:Y:S04]  /*0220*/  STG.E desc[UR4][R4.64], R9 ;  /* 0x0000000904007986 */ /* 0x0001e8000c101904 */
[----:B------:R-:W1:Y:S04]  /*0230*/  LDG.E R0, desc[UR4][R2.64+0xa0] ;  /* 0x0000a00402007981 */ /* 0x000e68000c1e1900 */
[----:B------:R-:W1:Y:S02]  /*0240*/  LDG.E R8, desc[UR4][R6.64+0x10] ;  /* 0x0000100406087981 */ /* 0x000e64000c1e1900 */
[----:B-1----:R-:W-:-:S05]  /*0250*/  FFMA R11, R0, R8, R9 ;  /* 0x00000008000b7223 */ /* 0x002fca0000000009 */
        /* <DEDUP_REMOVED lines=12> */
[----:B------:R-:W-:Y:S04]  /*0320*/  STG.E desc[UR4][R4.64], R11 ;  /* 0x0000000b04007986 */ /* 0x000fe8000c101904 */
[----:B------:R-:W2:Y:S04]  /*0330*/  LDG.E R0, desc[UR4][R2.64+0x140] ;  /* 0x0001400402007981 */ /* 0x000ea8000c1e1900 */
[----:B------:R-:W2:Y:S02]  /*0340*/  LDG.E R8, desc[UR4][R6.64+0x20] ;  /* 0x0000200406087981 */ /* 0x000ea4000c1e1900 */
[----:B--2---:R-:W-:-:S05]  /*0350*/  FFMA R13, R0, R8, R11 ;  /* 0x00000008000d7223 */ /* 0x004fca000000000b */
[----:B------:R-:W-:Y:S04]  /*0360*/  STG.E desc[UR4][R4.64], R13 ;  /* 0x0000000d04007986 */ /* 0x000fe8000c101904 */
[----:B------:R-:W0:Y:S04]  /*0370*/  LDG.E R0, desc[UR4][R2.64+0x168] ;  /* 0x0001680402007981 */ /* 0x000e28000c1e1900 */
[----:B------:R-:W0:Y:S02]  /*0380*/  LDG.E R8, desc[UR4][R6.64+0x24] ;  /* 0x0000240406087981 */ /* 0x000e24000c1e1900 */
[----:B0-----:R-:W-:-:S05]  /*0390*/  FFMA R9, R0, R8, R13 ;  /* 0x0000000800097223 */ /* 0x001fca000000000d */
[----:B------:R-:W-:Y:S01]  /*03a0*/  STG.E desc[UR4][R4.64], R9 ;  /* 0x0000000904007986 */ /* 0x000fe2000c101904 */
[----:B------:R-:W-:Y:S05]  /*03b0*/  EXIT ;  /* 0x000000000000794d */ /* 0x000fea0003800000 */
.L_x_0:
[----:B------:R-:W-:-:S00]  /*03c0*/  BRA `(.L_x_0) ;  /* 0xfffffffc00fc7947 */ /* 0x000fc0000383ffff */
[----:B------:R-:W-:-:S00]  /*03d0*/  NOP ;  /* 0x0000000000007918 */ /* 0x000fc00000000000 */
        /* <DEDUP_REMOVED lines=10> */
.L_x_1:


//--------------------- .nv.shared.reserved.0     --------------------------
	.section	.nv.shared.reserved.0,"aw",@nobits
	.weak		__nv_reservedSMEM_offset_0_alias
	.size		__nv_reservedSMEM_offset_0_alias, 0, 64
	.other		__nv_reservedSMEM_offset_0_alias,@"STO_CUDA_RESERVED_SHARED STV_DEFAULT"
__nv_reservedSMEM_offset_0_alias:
	.zero		0
	.zero		64


//--------------------- .nv.constant0._Z14gpu_fill_blockPfS_S_ --------------------------
	.section	.nv.constant0._Z14gpu_fill_blockPfS_S_,"a",@progbits
	.sectionflags	@""
	.align	4
.nv.constant0._Z14gpu_fill_blockPfS_S_:
	.zero		920


//--------------------- SYMBOLS --------------------------

	.type		.nv.reservedSmem.offset0,@object
	.size		.nv.reservedSmem.offset0,0x4
